//
// Generated by NVIDIA NVVM Compiler
//
// Compiler Build ID: CL-36424714
// Cuda compilation tools, release 13.0, V13.0.88
// Based on NVVM 20.0.0
//

.version 9.0
.target sm_100
.address_size 64

	// .globl	fill_u8

.visible .entry fill_u8(
	.param .u64 .ptr .align 1 fill_u8_param_0,
	.param .u8 fill_u8_param_1,
	.param .u64 fill_u8_param_2
)
{
	.reg .pred 	%p<3>;
	.reg .b16 	%rs<2>;
	.reg .b32 	%r<10>;
	.reg .b64 	%rd<9>;

	ld.param.u64 	%rd5, [fill_u8_param_0];
	ld.param.u8 	%rs1, [fill_u8_param_1];
	ld.param.u64 	%rd6, [fill_u8_param_2];
	mov.u32 	%r6, %ctaid.x;
	mov.u32 	%r1, %ntid.x;
	mov.u32 	%r7, %tid.x;
	mad.lo.s32 	%r9, %r6, %r1, %r7;
	cvt.u64.u32 	%rd8, %r9;
	setp.le.u64 	%p1, %rd6, %rd8;
	@%p1 bra 	$L__BB0_3;
	mov.u32 	%r8, %nctaid.x;
	mul.lo.s32 	%r3, %r1, %r8;
	cvta.to.global.u64 	%rd2, %rd5;
$L__BB0_2:
	add.s64 	%rd7, %rd2, %rd8;
	st.global.u8 	[%rd7], %rs1;
	add.s32 	%r9, %r9, %r3;
	cvt.u64.u32 	%rd8, %r9;
	setp.gt.u64 	%p2, %rd6, %rd8;
	@%p2 bra 	$L__BB0_2;
$L__BB0_3:
	ret;

}
	// .globl	fill_u32
.visible .entry fill_u32(
	.param .u64 .ptr .align 1 fill_u32_param_0,
	.param .u32 fill_u32_param_1,
	.param .u64 fill_u32_param_2
)
{
	.reg .pred 	%p<3>;
	.reg .b32 	%r<11>;
	.reg .b64 	%rd<10>;

	ld.param.u64 	%rd5, [fill_u32_param_0];
	ld.param.u32 	%r6, [fill_u32_param_1];
	ld.param.u64 	%rd6, [fill_u32_param_2];
	mov.u32 	%r7, %ctaid.x;
	mov.u32 	%r1, %ntid.x;
	mov.u32 	%r8, %tid.x;
	mad.lo.s32 	%r10, %r7, %r1, %r8;
	cvt.u64.u32 	%rd9, %r10;
	setp.le.u64 	%p1, %rd6, %rd9;
	@%p1 bra 	$L__BB1_3;
	mov.u32 	%r9, %nctaid.x;
	mul.lo.s32 	%r3, %r1, %r9;
	cvta.to.global.u64 	%rd2, %rd5;
$L__BB1_2:
	shl.b64 	%rd7, %rd9, 2;
	add.s64 	%rd8, %rd2, %rd7;
	st.global.u32 	[%rd8], %r6;
	add.s32 	%r10, %r10, %r3;
	cvt.u64.u32 	%rd9, %r10;
	setp.gt.u64 	%p2, %rd6, %rd9;
	@%p2 bra 	$L__BB1_2;
$L__BB1_3:
	ret;

}
	// .globl	fill_i64
.visible .entry fill_i64(
	.param .u64 .ptr .align 1 fill_i64_param_0,
	.param .u64 fill_i64_param_1,
	.param .u64 fill_i64_param_2
)
{
	.reg .pred 	%p<3>;
	.reg .b32 	%r<10>;
	.reg .b64 	%rd<11>;

	ld.param.u64 	%rd5, [fill_i64_param_0];
	ld.param.u64 	%rd6, [fill_i64_param_1];
	ld.param.u64 	%rd7, [fill_i64_param_2];
	mov.u32 	%r6, %ctaid.x;
	mov.u32 	%r1, %ntid.x;
	mov.u32 	%r7, %tid.x;
	mad.lo.s32 	%r9, %r6, %r1, %r7;
	cvt.u64.u32 	%rd10, %r9;
	setp.le.u64 	%p1, %rd7, %rd10;
	@%p1 bra 	$L__BB2_3;
	mov.u32 	%r8, %nctaid.x;
	mul.lo.s32 	%r3, %r1, %r8;
	cvta.to.global.u64 	%rd2, %rd5;
$L__BB2_2:
	shl.b64 	%rd8, %rd10, 3;
	add.s64 	%rd9, %rd2, %rd8;
	st.global.u64 	[%rd9], %rd6;
	add.s32 	%r9, %r9, %r3;
	cvt.u64.u32 	%rd10, %r9;
	setp.gt.u64 	%p2, %rd7, %rd10;
	@%p2 bra 	$L__BB2_2;
$L__BB2_3:
	ret;

}
	// .globl	fill_f16
.visible .entry fill_f16(
	.param .u64 .ptr .align 1 fill_f16_param_0,
	.param .align 2 .b8 fill_f16_param_1[2],
	.param .u64 fill_f16_param_2
)
{
	.reg .pred 	%p<3>;
	.reg .b16 	%rs<3>;
	.reg .b32 	%r<10>;
	.reg .b64 	%rd<10>;

	ld.param.u16 	%rs2, [fill_f16_param_1];
	ld.param.u64 	%rd5, [fill_f16_param_0];
	ld.param.u64 	%rd6, [fill_f16_param_2];
	mov.u32 	%r6, %ctaid.x;
	mov.u32 	%r1, %ntid.x;
	mov.u32 	%r7, %tid.x;
	mad.lo.s32 	%r9, %r6, %r1, %r7;
	cvt.u64.u32 	%rd9, %r9;
	setp.le.u64 	%p1, %rd6, %rd9;
	@%p1 bra 	$L__BB3_3;
	mov.u32 	%r8, %nctaid.x;
	mul.lo.s32 	%r3, %r1, %r8;
	cvta.to.global.u64 	%rd2, %rd5;
$L__BB3_2:
	shl.b64 	%rd7, %rd9, 1;
	add.s64 	%rd8, %rd2, %rd7;
	st.global.u16 	[%rd8], %rs2;
	add.s32 	%r9, %r9, %r3;
	cvt.u64.u32 	%rd9, %r9;
	setp.gt.u64 	%p2, %rd6, %rd9;
	@%p2 bra 	$L__BB3_2;
$L__BB3_3:
	ret;

}
	// .globl	fill_f32
.visible .entry fill_f32(
	.param .u64 .ptr .align 1 fill_f32_param_0,
	.param .f32 fill_f32_param_1,
	.param .u64 fill_f32_param_2
)
{
	.reg .pred 	%p<3>;
	.reg .b32 	%r<10>;
	.reg .b32 	%f<2>;
	.reg .b64 	%rd<10>;

	ld.param.u64 	%rd5, [fill_f32_param_0];
	ld.param.f32 	%f1, [fill_f32_param_1];
	ld.param.u64 	%rd6, [fill_f32_param_2];
	mov.u32 	%r6, %ctaid.x;
	mov.u32 	%r1, %ntid.x;
	mov.u32 	%r7, %tid.x;
	mad.lo.s32 	%r9, %r6, %r1, %r7;
	cvt.u64.u32 	%rd9, %r9;
	setp.le.u64 	%p1, %rd6, %rd9;
	@%p1 bra 	$L__BB4_3;
	mov.u32 	%r8, %nctaid.x;
	mul.lo.s32 	%r3, %r1, %r8;
	cvta.to.global.u64 	%rd2, %rd5;
$L__BB4_2:
	shl.b64 	%rd7, %rd9, 2;
	add.s64 	%rd8, %rd2, %rd7;
	st.global.f32 	[%rd8], %f1;
	add.s32 	%r9, %r9, %r3;
	cvt.u64.u32 	%rd9, %r9;
	setp.gt.u64 	%p2, %rd6, %rd9;
	@%p2 bra 	$L__BB4_2;
$L__BB4_3:
	ret;

}
	// .globl	fill_f64
.visible .entry fill_f64(
	.param .u64 .ptr .align 1 fill_f64_param_0,
	.param .f64 fill_f64_param_1,
	.param .u64 fill_f64_param_2
)
{
	.reg .pred 	%p<3>;
	.reg .b32 	%r<10>;
	.reg .b64 	%rd<10>;
	.reg .b64 	%fd<2>;

	ld.param.u64 	%rd5, [fill_f64_param_0];
	ld.param.f64 	%fd1, [fill_f64_param_1];
	ld.param.u64 	%rd6, [fill_f64_param_2];
	mov.u32 	%r6, %ctaid.x;
	mov.u32 	%r1, %ntid.x;
	mov.u32 	%r7, %tid.x;
	mad.lo.s32 	%r9, %r6, %r1, %r7;
	cvt.u64.u32 	%rd9, %r9;
	setp.le.u64 	%p1, %rd6, %rd9;
	@%p1 bra 	$L__BB5_3;
	mov.u32 	%r8, %nctaid.x;
	mul.lo.s32 	%r3, %r1, %r8;
	cvta.to.global.u64 	%rd2, %rd5;
$L__BB5_2:
	shl.b64 	%rd7, %rd9, 3;
	add.s64 	%rd8, %rd2, %rd7;
	st.global.f64 	[%rd8], %fd1;
	add.s32 	%r9, %r9, %r3;
	cvt.u64.u32 	%rd9, %r9;
	setp.gt.u64 	%p2, %rd6, %rd9;
	@%p2 bra 	$L__BB5_2;
$L__BB5_3:
	ret;

}
	// .globl	fill_bf16
.visible .entry fill_bf16(
	.param .u64 .ptr .align 1 fill_bf16_param_0,
	.param .align 2 .b8 fill_bf16_param_1[2],
	.param .u64 fill_bf16_param_2
)
{
	.reg .pred 	%p<3>;
	.reg .b16 	%rs<3>;
	.reg .b32 	%r<10>;
	.reg .b64 	%rd<10>;

	ld.param.u16 	%rs2, [fill_bf16_param_1];
	ld.param.u64 	%rd5, [fill_bf16_param_0];
	ld.param.u64 	%rd6, [fill_bf16_param_2];
	mov.u32 	%r6, %ctaid.x;
	mov.u32 	%r1, %ntid.x;
	mov.u32 	%r7, %tid.x;
	mad.lo.s32 	%r9, %r6, %r1, %r7;
	cvt.u64.u32 	%rd9, %r9;
	setp.le.u64 	%p1, %rd6, %rd9;
	@%p1 bra 	$L__BB6_3;
	mov.u32 	%r8, %nctaid.x;
	mul.lo.s32 	%r3, %r1, %r8;
	cvta.to.global.u64 	%rd2, %rd5;
$L__BB6_2:
	shl.b64 	%rd7, %rd9, 1;
	add.s64 	%rd8, %rd2, %rd7;
	st.global.u16 	[%rd8], %rs2;
	add.s32 	%r9, %r9, %r3;
	cvt.u64.u32 	%rd9, %r9;
	setp.gt.u64 	%p2, %rd6, %rd9;
	@%p2 bra 	$L__BB6_2;
$L__BB6_3:
	ret;

}
	// .globl	copy2d
.visible .entry copy2d(
	.param .u64 .ptr .align 1 copy2d_param_0,
	.param .u64 .ptr .align 1 copy2d_param_1,
	.param .u32 copy2d_param_2,
	.param .u32 copy2d_param_3,
	.param .u32 copy2d_param_4,
	.param .u32 copy2d_param_5
)
{
	.reg .pred 	%p<4>;
	.reg .b16 	%rs<2>;
	.reg .b32 	%r<11>;
	.reg .b64 	%rd<16>;

	ld.param.u64 	%rd6, [copy2d_param_0];
	ld.param.u64 	%rd7, [copy2d_param_1];
	ld.param.u32 	%r7, [copy2d_param_2];
	ld.param.u32 	%r4, [copy2d_param_3];
	ld.param.u32 	%r5, [copy2d_param_4];
	ld.param.u32 	%r6, [copy2d_param_5];
	mov.u32 	%r8, %ctaid.x;
	mov.u32 	%r9, %ntid.x;
	mov.u32 	%r10, %tid.x;
	mad.lo.s32 	%r1, %r8, %r9, %r10;
	setp.ge.u32 	%p1, %r1, %r7;
	@%p1 bra 	$L__BB7_4;
	mul.lo.s32 	%r2, %r6, %r1;
	mul.lo.s32 	%r3, %r5, %r1;
	setp.eq.s32 	%p2, %r4, 0;
	@%p2 bra 	$L__BB7_4;
	cvt.u64.u32 	%rd9, %r3;
	cvt.u64.u32 	%rd10, %r2;
	cvta.to.global.u64 	%rd11, %rd7;
	add.s64 	%rd1, %rd11, %rd10;
	cvta.to.global.u64 	%rd12, %rd6;
	add.s64 	%rd2, %rd12, %rd9;
	cvt.u64.u32 	%rd3, %r4;
	mov.b64 	%rd15, 0;
$L__BB7_3:
	add.s64 	%rd13, %rd2, %rd15;
	ld.global.u8 	%rs1, [%rd13];
	add.s64 	%rd14, %rd1, %rd15;
	st.global.u8 	[%rd14], %rs1;
	add.s64 	%rd15, %rd15, 1;
	setp.lt.u64 	%p3, %rd15, %rd3;
	@%p3 bra 	$L__BB7_3;
$L__BB7_4:
	ret;

}


// ===== COMPILED SASS (sm_100) =====

	.target	sm_100

	.elftype	@"ET_EXEC"


//--------------------- .note.nv.tkinfo           --------------------------
	.section	.note.nv.tkinfo,"",@"SHT_NOTE"
	.sectionflags	@"SHF_NOTE_NV_TKINFO"
	.tkinfo
        /*0018*/ 	.word	0x00000002
        /*0030*/ 	.string	""
        /*0030*/ 	.string	"ptxas"
        /*0030*/ 	.string	"Cuda compilation tools, release 13.0, V13.0.88"
        /*0030*/ 	.string	"Build cuda_13.0.r13.0/compiler.36424714_0"
        /*0030*/ 	.string	"-arch sm_100 -m 64 "



//--------------------- .note.nv.cuinfo           --------------------------
	.section	.note.nv.cuinfo,"",@"SHT_NOTE"
	.sectionflags	@"SHF_NOTE_NV_CUINFO"
        /*0018*/ 	.short	0x0002
        /*001a*/ 	.short	0x0064
        /*001c*/ 	.short	0x0082
	.zero		2


//--------------------- .nv.info                  --------------------------
	.section	.nv.info,"",@"SHT_CUDA_INFO"
	.align	4


	//----- nvinfo : EIATTR_REGCOUNT
	.align		4
        /*0000*/ 	.byte	0x04, 0x2f
        /*0002*/ 	.short	(.L_1 - .L_0)
	.align		4
.L_0:
        /*0004*/ 	.word	index@(fill_u8)
        /*0008*/ 	.word	0x0000000e


	//----- nvinfo : EIATTR_FRAME_SIZE
	.align		4
.L_1:
        /*000c*/ 	.byte	0x04, 0x11
        /*000e*/ 	.short	(.L_3 - .L_2)
	.align		4
.L_2:
        /*0010*/ 	.word	index@(fill_u8)
        /*0014*/ 	.word	0x00000000


	//----- nvinfo : EIATTR_REGCOUNT
	.align		4
.L_3:
        /*0018*/ 	.byte	0x04, 0x2f
        /*001a*/ 	.short	(.L_5 - .L_4)
	.align		4
.L_4:
        /*001c*/ 	.word	index@(fill_u32)
        /*0020*/ 	.word	0x0000000c


	//----- nvinfo : EIATTR_FRAME_SIZE
	.align		4
.L_5:
        /*0024*/ 	.byte	0x04, 0x11
        /*0026*/ 	.short	(.L_7 - .L_6)
	.align		4
.L_6:
        /*0028*/ 	.word	index@(fill_u32)
        /*002c*/ 	.word	0x00000000


	//----- nvinfo : EIATTR_REGCOUNT
	.align		4
.L_7:
        /*0030*/ 	.byte	0x04, 0x2f
        /*0032*/ 	.short	(.L_9 - .L_8)
	.align		4
.L_8:
        /*0034*/ 	.word	index@(fill_i64)
        /*0038*/ 	.word	0x0000000c


	//----- nvinfo : EIATTR_FRAME_SIZE
	.align		4
.L_9:
        /*003c*/ 	.byte	0x04, 0x11
        /*003e*/ 	.short	(.L_11 - .L_10)
	.align		4
.L_10:
        /*0040*/ 	.word	index@(fill_i64)
        /*0044*/ 	.word	0x00000000


	//----- nvinfo : EIATTR_REGCOUNT
	.align		4
.L_11:
        /*0048*/ 	.byte	0x04, 0x2f
        /*004a*/ 	.short	(.L_13 - .L_12)
	.align		4
.L_12:
        /*004c*/ 	.word	index@(fill_f16)
        /*0050*/ 	.word	0x0000000c


	//----- nvinfo : EIATTR_FRAME_SIZE
	.align		4
.L_13:
        /*0054*/ 	.byte	0x04, 0x11
        /*0056*/ 	.short	(.L_15 - .L_14)
	.align		4
.L_14:
        /*0058*/ 	.word	index@(fill_f16)
        /*005c*/ 	.word	0x00000000


	//----- nvinfo : EIATTR_REGCOUNT
	.align		4
.L_15:
        /*0060*/ 	.byte	0x04, 0x2f
        /*0062*/ 	.short	(.L_17 - .L_16)
	.align		4
.L_16:
        /*0064*/ 	.word	index@(fill_f32)
        /*0068*/ 	.word	0x0000000c


	//----- nvinfo : EIATTR_FRAME_SIZE
	.align		4
.L_17:
        /*006c*/ 	.byte	0x04, 0x11
        /*006e*/ 	.short	(.L_19 - .L_18)
	.align		4
.L_18:
        /*0070*/ 	.word	index@(fill_f32)
        /*0074*/ 	.word	0x00000000


	//----- nvinfo : EIATTR_REGCOUNT
	.align		4
.L_19:
        /*0078*/ 	.byte	0x04, 0x2f
        /*007a*/ 	.short	(.L_21 - .L_20)
	.align		4
.L_20:
        /*007c*/ 	.word	index@(fill_f64)
        /*0080*/ 	.word	0x0000000c


	//----- nvinfo : EIATTR_FRAME_SIZE
	.align		4
.L_21:
        /*0084*/ 	.byte	0x04, 0x11
        /*0086*/ 	.short	(.L_23 - .L_22)
	.align		4
.L_22:
        /*0088*/ 	.word	index@(fill_f64)
        /*008c*/ 	.word	0x00000000


	//----- nvinfo : EIATTR_REGCOUNT
	.align		4
.L_23:
        /*0090*/ 	.byte	0x04, 0x2f
        /*0092*/ 	.short	(.L_25 - .L_24)
	.align		4
.L_24:
        /*0094*/ 	.word	index@(fill_bf16)
        /*0098*/ 	.word	0x0000000c


	//----- nvinfo : EIATTR_FRAME_SIZE
	.align		4
.L_25:
        /*009c*/ 	.byte	0x04, 0x11
        /*009e*/ 	.short	(.L_27 - .L_26)
	.align		4
.L_26:
        /*00a0*/ 	.word	index@(fill_bf16)
        /*00a4*/ 	.word	0x00000000


	//----- nvinfo : EIATTR_REGCOUNT
	.align		4
.L_27:
        /*00a8*/ 	.byte	0x04, 0x2f
        /*00aa*/ 	.short	(.L_29 - .L_28)
	.align		4
.L_28:
        /*00ac*/ 	.word	index@(copy2d)
        /*00b0*/ 	.word	0x00000018


	//----- nvinfo : EIATTR_FRAME_SIZE
	.align		4
.L_29:
        /*00b4*/ 	.byte	0x04, 0x11
        /*00b6*/ 	.short	(.L_31 - .L_30)
	.align		4
.L_30:
        /*00b8*/ 	.word	index@(copy2d)
        /*00bc*/ 	.word	0x00000000


	//----- nvinfo : EIATTR_MIN_STACK_SIZE
	.align		4
.L_31:
        /*00c0*/ 	.byte	0x04, 0x12
        /*00c2*/ 	.short	(.L_33 - .L_32)
	.align		4
.L_32:
        /*00c4*/ 	.word	index@(copy2d)
        /*00c8*/ 	.word	0x00000000


	//----- nvinfo : EIATTR_MIN_STACK_SIZE
	.align		4
.L_33:
        /*00cc*/ 	.byte	0x04, 0x12
        /*00ce*/ 	.short	(.L_35 - .L_34)
	.align		4
.L_34:
        /*00d0*/ 	.word	index@(fill_bf16)
        /*00d4*/ 	.word	0x00000000


	//----- nvinfo : EIATTR_MIN_STACK_SIZE
	.align		4
.L_35:
        /*00d8*/ 	.byte	0x04, 0x12
        /*00da*/ 	.short	(.L_37 - .L_36)
	.align		4
.L_36:
        /*00dc*/ 	.word	index@(fill_f64)
        /*00e0*/ 	.word	0x00000000


	//----- nvinfo : EIATTR_MIN_STACK_SIZE
	.align		4
.L_37:
        /*00e4*/ 	.byte	0x04, 0x12
        /*00e6*/ 	.short	(.L_39 - .L_38)
	.align		4
.L_38:
        /*00e8*/ 	.word	index@(fill_f32)
        /*00ec*/ 	.word	0x00000000


	//----- nvinfo : EIATTR_MIN_STACK_SIZE
	.align		4
.L_39:
        /*00f0*/ 	.byte	0x04, 0x12
        /*00f2*/ 	.short	(.L_41 - .L_40)
	.align		4
.L_40:
        /*00f4*/ 	.word	index@(fill_f16)
        /*00f8*/ 	.word	0x00000000


	//----- nvinfo : EIATTR_MIN_STACK_SIZE
	.align		4
.L_41:
        /*00fc*/ 	.byte	0x04, 0x12
        /*00fe*/ 	.short	(.L_43 - .L_42)
	.align		4
.L_42:
        /*0100*/ 	.word	index@(fill_i64)
        /*0104*/ 	.word	0x00000000


	//----- nvinfo : EIATTR_MIN_STACK_SIZE
	.align		4
.L_43:
        /*0108*/ 	.byte	0x04, 0x12
        /*010a*/ 	.short	(.L_45 - .L_44)
	.align		4
.L_44:
        /*010c*/ 	.word	index@(fill_u32)
        /*0110*/ 	.word	0x00000000


	//----- nvinfo : EIATTR_MIN_STACK_SIZE
	.align		4
.L_45:
        /*0114*/ 	.byte	0x04, 0x12
        /*0116*/ 	.short	(.L_47 - .L_46)
	.align		4
.L_46:
        /*0118*/ 	.word	index@(fill_u8)
        /*011c*/ 	.word	0x00000000
.L_47:


//--------------------- .nv.compat                --------------------------
	.section	.nv.compat,"",@"SHT_CUDA_COMPAT_INFO"
	.align	4
        /*0000*/ 	.byte	0x02, 0x09, 0x00, 0x00, 0x02, 0x02, 0x01, 0x00, 0x02, 0x05, 0x05, 0x00, 0x03, 0x07, 0x01, 0x01
        /*0010*/ 	.byte	0x02, 0x03, 0x00, 0x00, 0x02, 0x06, 0x01, 0x00, 0x04, 0x0b, 0x08, 0x00, 0x09, 0x00, 0x00, 0x00
        /*0020*/ 	.byte	0x00, 0x00, 0x00, 0x00


//--------------------- .nv.info.copy2d           --------------------------
	.section	.nv.info.copy2d,"",@"SHT_CUDA_INFO"
	.sectionflags	@""
	.align	4


	//----- nvinfo : EIATTR_CUDA_API_VERSION
	.align		4
        /*0000*/ 	.byte	0x04, 0x37
        /*0002*/ 	.short	(.L_49 - .L_48)
.L_48:
        /*0004*/ 	.word	0x00000082


	//----- nvinfo : EIATTR_KPARAM_INFO
	.align		4
.L_49:
        /*0008*/ 	.byte	0x04, 0x17
        /*000a*/ 	.short	(.L_51 - .L_50)
.L_50:
        /*000c*/ 	.word	0x00000000
        /*0010*/ 	.short	0x0005
        /*0012*/ 	.short	0x001c
        /*0014*/ 	.byte	0x00, 0xf0, 0x11, 0x00


	//----- nvinfo : EIATTR_KPARAM_INFO
	.align		4
.L_51:
        /*0018*/ 	.byte	0x04, 0x17
        /*001a*/ 	.short	(.L_53 - .L_52)
.L_52:
        /*001c*/ 	.word	0x00000000
        /*0020*/ 	.short	0x0004
        /*0022*/ 	.short	0x0018
        /*0024*/ 	.byte	0x00, 0xf0, 0x11, 0x00


	//----- nvinfo : EIATTR_KPARAM_INFO
	.align		4
.L_53:
        /*0028*/ 	.byte	0x04, 0x17
        /*002a*/ 	.short	(.L_55 - .L_54)
.L_54:
        /*002c*/ 	.word	0x00000000
        /*0030*/ 	.short	0x0003
        /*0032*/ 	.short	0x0014
        /*0034*/ 	.byte	0x00, 0xf0, 0x11, 0x00


	//----- nvinfo : EIATTR_KPARAM_INFO
	.align		4
.L_55:
        /*0038*/ 	.byte	0x04, 0x17
        /*003a*/ 	.short	(.L_57 - .L_56)
.L_56:
        /*003c*/ 	.word	0x00000000
        /*0040*/ 	.short	0x0002
        /*0042*/ 	.short	0x0010
        /*0044*/ 	.byte	0x00, 0xf0, 0x11, 0x00


	//----- nvinfo : EIATTR_KPARAM_INFO
	.align		4
.L_57:
        /*0048*/ 	.byte	0x04, 0x17
        /*004a*/ 	.short	(.L_59 - .L_58)
.L_58:
        /*004c*/ 	.word	0x00000000
        /*0050*/ 	.short	0x0001
        /*0052*/ 	.short	0x0008
        /*0054*/ 	.byte	0x00, 0xf5, 0x21, 0x00


	//----- nvinfo : EIATTR_KPARAM_INFO
	.align		4
.L_59:
        /*0058*/ 	.byte	0x04, 0x17
        /*005a*/ 	.short	(.L_61 - .L_60)
.L_60:
        /*005c*/ 	.word	0x00000000
        /*0060*/ 	.short	0x0000
        /*0062*/ 	.short	0x0000
        /*0064*/ 	.byte	0x00, 0xf5, 0x21, 0x00


	//----- nvinfo : EIATTR_SPARSE_MMA_MASK
	.align		4
.L_61:
        /*0068*/ 	.byte	0x03, 0x50
        /*006a*/ 	.short	0x0000


	//----- nvinfo : EIATTR_MAXREG_COUNT
	.align		4
        /*006c*/ 	.byte	0x03, 0x1b
        /*006e*/ 	.short	0x00ff


	//----- nvinfo : EIATTR_MERCURY_ISA_VERSION
	.align		4
        /*0070*/ 	.byte	0x03, 0x5f
        /*0072*/ 	.short	0x0101


	//----- nvinfo : EIATTR_VRC_CTA_INIT_COUNT
	.align		4
        /*0074*/ 	.byte	0x02, 0x4a
	.zero		1
	.zero		1


	//----- nvinfo : EIATTR_EXIT_INSTR_OFFSETS
	.align		4
        /*0078*/ 	.byte	0x04, 0x1c
        /*007a*/ 	.short	(.L_63 - .L_62)


	//   ....[0]....
.L_62:
        /*007c*/ 	.word	0x00000070


	//   ....[1]....
        /*0080*/ 	.word	0x000000d0


	//   ....[2]....
        /*0084*/ 	.word	0x000004e0


	//   ....[3]....
        /*0088*/ 	.word	0x00000550


	//----- nvinfo : EIATTR_CBANK_PARAM_SIZE
	.align		4
.L_63:
        /*008c*/ 	.byte	0x03, 0x19
        /*008e*/ 	.short	0x0020


	//----- nvinfo : EIATTR_PARAM_CBANK
	.align		4
        /*0090*/ 	.byte	0x04, 0x0a
        /*0092*/ 	.short	(.L_65 - .L_64)
	.align		4
.L_64:
        /*0094*/ 	.word	index@(.nv.constant0.copy2d)
        /*0098*/ 	.short	0x0380
        /*009a*/ 	.short	0x0020


	//----- nvinfo : EIATTR_SW_WAR
	.align		4
.L_65:
        /*009c*/ 	.byte	0x04, 0x36
        /*009e*/ 	.short	(.L_67 - .L_66)
.L_66:
        /*00a0*/ 	.word	0x00000008
.L_67:


//--------------------- .nv.info.fill_bf16        --------------------------
	.section	.nv.info.fill_bf16,"",@"SHT_CUDA_INFO"
	.sectionflags	@""
	.align	4


	//----- nvinfo : EIATTR_CUDA_API_VERSION
	.align		4
        /*0000*/ 	.byte	0x04, 0x37
        /*0002*/ 	.short	(.L_69 - .L_68)
.L_68:
        /*0004*/ 	.word	0x00000082


	//----- nvinfo : EIATTR_KPARAM_INFO
	.align		4
.L_69:
        /*0008*/ 	.byte	0x04, 0x17
        /*000a*/ 	.short	(.L_71 - .L_70)
.L_70:
        /*000c*/ 	.word	0x00000000
        /*0010*/ 	.short	0x0002
        /*0012*/ 	.short	0x0010
        /*0014*/ 	.byte	0x00, 0xf0, 0x21, 0x00


	//----- nvinfo : EIATTR_KPARAM_INFO
	.align		4
.L_71:
        /*0018*/ 	.byte	0x04, 0x17
        /*001a*/ 	.short	(.L_73 - .L_72)
.L_72:
        /*001c*/ 	.word	0x00000000
        /*0020*/ 	.short	0x0001
        /*0022*/ 	.short	0x0008
        /*0024*/ 	.byte	0x00, 0xf0, 0x09, 0x00


	//----- nvinfo : EIATTR_KPARAM_INFO
	.align		4
.L_73:
        /*0028*/ 	.byte	0x04, 0x17
        /*002a*/ 	.short	(.L_75 - .L_74)
.L_74:
        /*002c*/ 	.word	0x00000000
        /*0030*/ 	.short	0x0000
        /*0032*/ 	.short	0x0000
        /*0034*/ 	.byte	0x00, 0xf5, 0x21, 0x00


	//----- nvinfo : EIATTR_SPARSE_MMA_MASK
	.align		4
.L_75:
        /*0038*/ 	.byte	0x03, 0x50
        /*003a*/ 	.short	0x0000


	//----- nvinfo : EIATTR_MAXREG_COUNT
	.align		4
        /*003c*/ 	.byte	0x03, 0x1b
        /*003e*/ 	.short	0x00ff


	//----- nvinfo : EIATTR_MERCURY_ISA_VERSION
	.align		4
        /*0040*/ 	.byte	0x03, 0x5f
        /*0042*/ 	.short	0x0101


	//----- nvinfo : EIATTR_VRC_CTA_INIT_COUNT
	.align		4
        /*0044*/ 	.byte	0x02, 0x4a
	.zero		1
	.zero		1


	//----- nvinfo : EIATTR_EXIT_INSTR_OFFSETS
	.align		4
        /*0048*/ 	.byte	0x04, 0x1c
        /*004a*/ 	.short	(.L_77 - .L_76)


	//   ....[0]....
.L_76:
        /*004c*/ 	.word	0x00000080


	//   ....[1]....
        /*0050*/ 	.word	0x00000180


	//----- nvinfo : EIATTR_CRS_STACK_SIZE
	.align		4
.L_77:
        /*0054*/ 	.byte	0x04, 0x1e
        /*0056*/ 	.short	(.L_79 - .L_78)
.L_78:
        /*0058*/ 	.word	0x00000000


	//----- nvinfo : EIATTR_CBANK_PARAM_SIZE
	.align		4
.L_79:
        /*005c*/ 	.byte	0x03, 0x19
        /*005e*/ 	.short	0x0018


	//----- nvinfo : EIATTR_PARAM_CBANK
	.align		4
        /*0060*/ 	.byte	0x04, 0x0a
        /*0062*/ 	.short	(.L_81 - .L_80)
	.align		4
.L_80:
        /*0064*/ 	.word	index@(.nv.constant0.fill_bf16)
        /*0068*/ 	.short	0x0380
        /*006a*/ 	.short	0x0018


	//----- nvinfo : EIATTR_SW_WAR
	.align		4
.L_81:
        /*006c*/ 	.byte	0x04, 0x36
        /*006e*/ 	.short	(.L_83 - .L_82)
.L_82:
        /*0070*/ 	.word	0x00000008
.L_83:


//--------------------- .nv.info.fill_f64         --------------------------
	.section	.nv.info.fill_f64,"",@"SHT_CUDA_INFO"
	.sectionflags	@""
	.align	4


	//----- nvinfo : EIATTR_CUDA_API_VERSION
	.align		4
        /*0000*/ 	.byte	0x04, 0x37
        /*0002*/ 	.short	(.L_85 - .L_84)
.L_84:
        /*0004*/ 	.word	0x00000082


	//----- nvinfo : EIATTR_KPARAM_INFO
	.align		4
.L_85:
        /*0008*/ 	.byte	0x04, 0x17
        /*000a*/ 	.short	(.L_87 - .L_86)
.L_86:
        /*000c*/ 	.word	0x00000000
        /*0010*/ 	.short	0x0002
        /*0012*/ 	.short	0x0010
        /*0014*/ 	.byte	0x00, 0xf0, 0x21, 0x00


	//----- nvinfo : EIATTR_KPARAM_INFO
	.align		4
.L_87:
        /*0018*/ 	.byte	0x04, 0x17
        /*001a*/ 	.short	(.L_89 - .L_88)
.L_88:
        /*001c*/ 	.word	0x00000000
        /*0020*/ 	.short	0x0001
        /*0022*/ 	.short	0x0008
        /*0024*/ 	.byte	0x00, 0xf0, 0x21, 0x00


	//----- nvinfo : EIATTR_KPARAM_INFO
	.align		4
.L_89:
        /*0028*/ 	.byte	0x04, 0x17
        /*002a*/ 	.short	(.L_91 - .L_90)
.L_90:
        /*002c*/ 	.word	0x00000000
        /*0030*/ 	.short	0x0000
        /*0032*/ 	.short	0x0000
        /*0034*/ 	.byte	0x00, 0xf5, 0x21, 0x00


	//----- nvinfo : EIATTR_SPARSE_MMA_MASK
	.align		4
.L_91:
        /*0038*/ 	.byte	0x03, 0x50
        /*003a*/ 	.short	0x0000


	//----- nvinfo : EIATTR_MAXREG_COUNT
	.align		4
        /*003c*/ 	.byte	0x03, 0x1b
        /*003e*/ 	.short	0x00ff


	//----- nvinfo : EIATTR_MERCURY_ISA_VERSION
	.align		4
        /*0040*/ 	.byte	0x03, 0x5f
        /*0042*/ 	.short	0x0101


	//----- nvinfo : EIATTR_VRC_CTA_INIT_COUNT
	.align		4
        /*0044*/ 	.byte	0x02, 0x4a
	.zero		1
	.zero		1


	//----- nvinfo : EIATTR_EXIT_INSTR_OFFSETS
	.align		4
        /*0048*/ 	.byte	0x04, 0x1c
        /*004a*/ 	.short	(.L_93 - .L_92)


	//   ....[0]....
.L_92:
        /*004c*/ 	.word	0x00000080


	//   ....[1]....
        /*0050*/ 	.word	0x00000180


	//----- nvinfo : EIATTR_CRS_STACK_SIZE
	.align		4
.L_93:
        /*0054*/ 	.byte	0x04, 0x1e
        /*0056*/ 	.short	(.L_95 - .L_94)
.L_94:
        /*0058*/ 	.word	0x00000000


	//----- nvinfo : EIATTR_CBANK_PARAM_SIZE
	.align		4
.L_95:
        /*005c*/ 	.byte	0x03, 0x19
        /*005e*/ 	.short	0x0018


	//----- nvinfo : EIATTR_PARAM_CBANK
	.align		4
        /*0060*/ 	.byte	0x04, 0x0a
        /*0062*/ 	.short	(.L_97 - .L_96)
	.align		4
.L_96:
        /*0064*/ 	.word	index@(.nv.constant0.fill_f64)
        /*0068*/ 	.short	0x0380
        /*006a*/ 	.short	0x0018


	//----- nvinfo : EIATTR_SW_WAR
	.align		4
.L_97:
        /*006c*/ 	.byte	0x04, 0x36
        /*006e*/ 	.short	(.L_99 - .L_98)
.L_98:
        /*0070*/ 	.word	0x00000008
.L_99:


//--------------------- .nv.info.fill_f32         --------------------------
	.section	.nv.info.fill_f32,"",@"SHT_CUDA_INFO"
	.sectionflags	@""
	.align	4


	//----- nvinfo : EIATTR_CUDA_API_VERSION
	.align		4
        /*0000*/ 	.byte	0x04, 0x37
        /*0002*/ 	.short	(.L_101 - .L_100)
.L_100:
        /*0004*/ 	.word	0x00000082


	//----- nvinfo : EIATTR_KPARAM_INFO
	.align		4
.L_101:
        /*0008*/ 	.byte	0x04, 0x17
        /*000a*/ 	.short	(.L_103 - .L_102)
.L_102:
        /*000c*/ 	.word	0x00000000
        /*0010*/ 	.short	0x0002
        /*0012*/ 	.short	0x0010
        /*0014*/ 	.byte	0x00, 0xf0, 0x21, 0x00


	//----- nvinfo : EIATTR_KPARAM_INFO
	.align		4
.L_103:
        /*0018*/ 	.byte	0x04, 0x17
        /*001a*/ 	.short	(.L_105 - .L_104)
.L_104:
        /*001c*/ 	.word	0x00000000
        /*0020*/ 	.short	0x0001
        /*0022*/ 	.short	0x0008
        /*0024*/ 	.byte	0x00, 0xf0, 0x11, 0x00


	//----- nvinfo : EIATTR_KPARAM_INFO
	.align		4
.L_105:
        /*0028*/ 	.byte	0x04, 0x17
        /*002a*/ 	.short	(.L_107 - .L_106)
.L_106:
        /*002c*/ 	.word	0x00000000
        /*0030*/ 	.short	0x0000
        /*0032*/ 	.short	0x0000
        /*0034*/ 	.byte	0x00, 0xf5, 0x21, 0x00


	//----- nvinfo : EIATTR_SPARSE_MMA_MASK
	.align		4
.L_107:
        /*0038*/ 	.byte	0x03, 0x50
        /*003a*/ 	.short	0x0000


	//----- nvinfo : EIATTR_MAXREG_COUNT
	.align		4
        /*003c*/ 	.byte	0x03, 0x1b
        /*003e*/ 	.short	0x00ff


	//----- nvinfo : EIATTR_MERCURY_ISA_VERSION
	.align		4
        /*0040*/ 	.byte	0x03, 0x5f
        /*0042*/ 	.short	0x0101


	//----- nvinfo : EIATTR_VRC_CTA_INIT_COUNT
	.align		4
        /*0044*/ 	.byte	0x02, 0x4a
	.zero		1
	.zero		1


	//----- nvinfo : EIATTR_EXIT_INSTR_OFFSETS
	.align		4
        /*0048*/ 	.byte	0x04, 0x1c
        /*004a*/ 	.short	(.L_109 - .L_108)


	//   ....[0]....
.L_108:
        /*004c*/ 	.word	0x00000080


	//   ....[1]....
        /*0050*/ 	.word	0x00000180


	//----- nvinfo : EIATTR_CRS_STACK_SIZE
	.align		4
.L_109:
        /*0054*/ 	.byte	0x04, 0x1e
        /*0056*/ 	.short	(.L_111 - .L_110)
.L_110:
        /*0058*/ 	.word	0x00000000


	//----- nvinfo : EIATTR_CBANK_PARAM_SIZE
	.align		4
.L_111:
        /*005c*/ 	.byte	0x03, 0x19
        /*005e*/ 	.short	0x0018


	//----- nvinfo : EIATTR_PARAM_CBANK
	.align		4
        /*0060*/ 	.byte	0x04, 0x0a
        /*0062*/ 	.short	(.L_113 - .L_112)
	.align		4
.L_112:
        /*0064*/ 	.word	index@(.nv.constant0.fill_f32)
        /*0068*/ 	.short	0x0380
        /*006a*/ 	.short	0x0018


	//----- nvinfo : EIATTR_SW_WAR
	.align		4
.L_113:
        /*006c*/ 	.byte	0x04, 0x36
        /*006e*/ 	.short	(.L_115 - .L_114)
.L_114:
        /*0070*/ 	.word	0x00000008
.L_115:


//--------------------- .nv.info.fill_f16         --------------------------
	.section	.nv.info.fill_f16,"",@"SHT_CUDA_INFO"
	.sectionflags	@""
	.align	4


	//----- nvinfo : EIATTR_CUDA_API_VERSION
	.align		4
        /*0000*/ 	.byte	0x04, 0x37
        /*0002*/ 	.short	(.L_117 - .L_116)
.L_116:
        /*0004*/ 	.word	0x00000082


	//----- nvinfo : EIATTR_KPARAM_INFO
	.align		4
.L_117:
        /*0008*/ 	.byte	0x04, 0x17
        /*000a*/ 	.short	(.L_119 - .L_118)
.L_118:
        /*000c*/ 	.word	0x00000000
        /*0010*/ 	.short	0x0002
        /*0012*/ 	.short	0x0010
        /*0014*/ 	.byte	0x00, 0xf0, 0x21, 0x00


	//----- nvinfo : EIATTR_KPARAM_INFO
	.align		4
.L_119:
        /*0018*/ 	.byte	0x04, 0x17
        /*001a*/ 	.short	(.L_121 - .L_120)
.L_120:
        /*001c*/ 	.word	0x00000000
        /*0020*/ 	.short	0x0001
        /*0022*/ 	.short	0x0008
        /*0024*/ 	.byte	0x00, 0xf0, 0x09, 0x00


	//----- nvinfo : EIATTR_KPARAM_INFO
	.align		4
.L_121:
        /*0028*/ 	.byte	0x04, 0x17
        /*002a*/ 	.short	(.L_123 - .L_122)
.L_122:
        /*002c*/ 	.word	0x00000000
        /*0030*/ 	.short	0x0000
        /*0032*/ 	.short	0x0000
        /*0034*/ 	.byte	0x00, 0xf5, 0x21, 0x00


	//----- nvinfo : EIATTR_SPARSE_MMA_MASK
	.align		4
.L_123:
        /*0038*/ 	.byte	0x03, 0x50
        /*003a*/ 	.short	0x0000


	//----- nvinfo : EIATTR_MAXREG_COUNT
	.align		4
        /*003c*/ 	.byte	0x03, 0x1b
        /*003e*/ 	.short	0x00ff


	//----- nvinfo : EIATTR_MERCURY_ISA_VERSION
	.align		4
        /*0040*/ 	.byte	0x03, 0x5f
        /*0042*/ 	.short	0x0101


	//----- nvinfo : EIATTR_VRC_CTA_INIT_COUNT
	.align		4
        /*0044*/ 	.byte	0x02, 0x4a
	.zero		1
	.zero		1


	//----- nvinfo : EIATTR_EXIT_INSTR_OFFSETS
	.align		4
        /*0048*/ 	.byte	0x04, 0x1c
        /*004a*/ 	.short	(.L_125 - .L_124)


	//   ....[0]....
.L_124:
        /*004c*/ 	.word	0x00000080


	//   ....[1]....
        /*0050*/ 	.word	0x00000180


	//----- nvinfo : EIATTR_CRS_STACK_SIZE
	.align		4
.L_125:
        /*0054*/ 	.byte	0x04, 0x1e
        /*0056*/ 	.short	(.L_127 - .L_126)
.L_126:
        /*0058*/ 	.word	0x00000000


	//----- nvinfo : EIATTR_CBANK_PARAM_SIZE
	.align		4
.L_127:
        /*005c*/ 	.byte	0x03, 0x19
        /*005e*/ 	.short	0x0018


	//----- nvinfo : EIATTR_PARAM_CBANK
	.align		4
        /*0060*/ 	.byte	0x04, 0x0a
        /*0062*/ 	.short	(.L_129 - .L_128)
	.align		4
.L_128:
        /*0064*/ 	.word	index@(.nv.constant0.fill_f16)
        /*0068*/ 	.short	0x0380
        /*006a*/ 	.short	0x0018


	//----- nvinfo : EIATTR_SW_WAR
	.align		4
.L_129:
        /*006c*/ 	.byte	0x04, 0x36
        /*006e*/ 	.short	(.L_131 - .L_130)
.L_130:
        /*0070*/ 	.word	0x00000008
.L_131:


//--------------------- .nv.info.fill_i64         --------------------------
	.section	.nv.info.fill_i64,"",@"SHT_CUDA_INFO"
	.sectionflags	@""
	.align	4


	//----- nvinfo : EIATTR_CUDA_API_VERSION
	.align		4
        /*0000*/ 	.byte	0x04, 0x37
        /*0002*/ 	.short	(.L_133 - .L_132)
.L_132:
        /*0004*/ 	.word	0x00000082


	//----- nvinfo : EIATTR_KPARAM_INFO
	.align		4
.L_133:
        /*0008*/ 	.byte	0x04, 0x17
        /*000a*/ 	.short	(.L_135 - .L_134)
.L_134:
        /*000c*/ 	.word	0x00000000
        /*0010*/ 	.short	0x0002
        /*0012*/ 	.short	0x0010
        /*0014*/ 	.byte	0x00, 0xf0, 0x21, 0x00


	//----- nvinfo : EIATTR_KPARAM_INFO
	.align		4
.L_135:
        /*0018*/ 	.byte	0x04, 0x17
        /*001a*/ 	.short	(.L_137 - .L_136)
.L_136:
        /*001c*/ 	.word	0x00000000
        /*0020*/ 	.short	0x0001
        /*0022*/ 	.short	0x0008
        /*0024*/ 	.byte	0x00, 0xf0, 0x21, 0x00


	//----- nvinfo : EIATTR_KPARAM_INFO
	.align		4
.L_137:
        /*0028*/ 	.byte	0x04, 0x17
        /*002a*/ 	.short	(.L_139 - .L_138)
.L_138:
        /*002c*/ 	.word	0x00000000
        /*0030*/ 	.short	0x0000
        /*0032*/ 	.short	0x0000
        /*0034*/ 	.byte	0x00, 0xf5, 0x21, 0x00


	//----- nvinfo : EIATTR_SPARSE_MMA_MASK
	.align		4
.L_139:
        /*0038*/ 	.byte	0x03, 0x50
        /*003a*/ 	.short	0x0000


	//----- nvinfo : EIATTR_MAXREG_COUNT
	.align		4
        /*003c*/ 	.byte	0x03, 0x1b
        /*003e*/ 	.short	0x00ff


	//----- nvinfo : EIATTR_MERCURY_ISA_VERSION
	.align		4
        /*0040*/ 	.byte	0x03, 0x5f
        /*0042*/ 	.short	0x0101


	//----- nvinfo : EIATTR_VRC_CTA_INIT_COUNT
	.align		4
        /*0044*/ 	.byte	0x02, 0x4a
	.zero		1
	.zero		1


	//----- nvinfo : EIATTR_EXIT_INSTR_OFFSETS
	.align		4
        /*0048*/ 	.byte	0x04, 0x1c
        /*004a*/ 	.short	(.L_141 - .L_140)


	//   ....[0]....
.L_140:
        /*004c*/ 	.word	0x00000080


	//   ....[1]....
        /*0050*/ 	.word	0x00000180


	//----- nvinfo : EIATTR_CRS_STACK_SIZE
	.align		4
.L_141:
        /*0054*/ 	.byte	0x04, 0x1e
        /*0056*/ 	.short	(.L_143 - .L_142)
.L_142:
        /*0058*/ 	.word	0x00000000


	//----- nvinfo : EIATTR_CBANK_PARAM_SIZE
	.align		4
.L_143:
        /*005c*/ 	.byte	0x03, 0x19
        /*005e*/ 	.short	0x0018


	//----- nvinfo : EIATTR_PARAM_CBANK
	.align		4
        /*0060*/ 	.byte	0x04, 0x0a
        /*0062*/ 	.short	(.L_145 - .L_144)
	.align		4
.L_144:
        /*0064*/ 	.word	index@(.nv.constant0.fill_i64)
        /*0068*/ 	.short	0x0380
        /*006a*/ 	.short	0x0018


	//----- nvinfo : EIATTR_SW_WAR
	.align		4
.L_145:
        /*006c*/ 	.byte	0x04, 0x36
        /*006e*/ 	.short	(.L_147 - .L_146)
.L_146:
        /*0070*/ 	.word	0x00000008
.L_147:


//--------------------- .nv.info.fill_u32         --------------------------
	.section	.nv.info.fill_u32,"",@"SHT_CUDA_INFO"
	.sectionflags	@""
	.align	4


	//----- nvinfo : EIATTR_CUDA_API_VERSION
	.align		4
        /*0000*/ 	.byte	0x04, 0x37
        /*0002*/ 	.short	(.L_149 - .L_148)
.L_148:
        /*0004*/ 	.word	0x00000082


	//----- nvinfo : EIATTR_KPARAM_INFO
	.align		4
.L_149:
        /*0008*/ 	.byte	0x04, 0x17
        /*000a*/ 	.short	(.L_151 - .L_150)
.L_150:
        /*000c*/ 	.word	0x00000000
        /*0010*/ 	.short	0x0002
        /*0012*/ 	.short	0x0010
        /*0014*/ 	.byte	0x00, 0xf0, 0x21, 0x00


	//----- nvinfo : EIATTR_KPARAM_INFO
	.align		4
.L_151:
        /*0018*/ 	.byte	0x04, 0x17
        /*001a*/ 	.short	(.L_153 - .L_152)
.L_152:
        /*001c*/ 	.word	0x00000000
        /*0020*/ 	.short	0x0001
        /*0022*/ 	.short	0x0008
        /*0024*/ 	.byte	0x00, 0xf0, 0x11, 0x00


	//----- nvinfo : EIATTR_KPARAM_INFO
	.align		4
.L_153:
        /*0028*/ 	.byte	0x04, 0x17
        /*002a*/ 	.short	(.L_155 - .L_154)
.L_154:
        /*002c*/ 	.word	0x00000000
        /*0030*/ 	.short	0x0000
        /*0032*/ 	.short	0x0000
        /*0034*/ 	.byte	0x00, 0xf5, 0x21, 0x00


	//----- nvinfo : EIATTR_SPARSE_MMA_MASK
	.align		4
.L_155:
        /*0038*/ 	.byte	0x03, 0x50
        /*003a*/ 	.short	0x0000


	//----- nvinfo : EIATTR_MAXREG_COUNT
	.align		4
        /*003c*/ 	.byte	0x03, 0x1b
        /*003e*/ 	.short	0x00ff


	//----- nvinfo : EIATTR_MERCURY_ISA_VERSION
	.align		4
        /*0040*/ 	.byte	0x03, 0x5f
        /*0042*/ 	.short	0x0101


	//----- nvinfo : EIATTR_VRC_CTA_INIT_COUNT
	.align		4
        /*0044*/ 	.byte	0x02, 0x4a
	.zero		1
	.zero		1


	//----- nvinfo : EIATTR_EXIT_INSTR_OFFSETS
	.align		4
        /*0048*/ 	.byte	0x04, 0x1c
        /*004a*/ 	.short	(.L_157 - .L_156)


	//   ....[0]....
.L_156:
        /*004c*/ 	.word	0x00000080


	//   ....[1]....
        /*0050*/ 	.word	0x00000180


	//----- nvinfo : EIATTR_CRS_STACK_SIZE
	.align		4
.L_157:
        /*0054*/ 	.byte	0x04, 0x1e
        /*0056*/ 	.short	(.L_159 - .L_158)
.L_158:
        /*0058*/ 	.word	0x00000000


	//----- nvinfo : EIATTR_CBANK_PARAM_SIZE
	.align		4
.L_159:
        /*005c*/ 	.byte	0x03, 0x19
        /*005e*/ 	.short	0x0018


	//----- nvinfo : EIATTR_PARAM_CBANK
	.align		4
        /*0060*/ 	.byte	0x04, 0x0a
        /*0062*/ 	.short	(.L_161 - .L_160)
	.align		4
.L_160:
        /*0064*/ 	.word	index@(.nv.constant0.fill_u32)
        /*0068*/ 	.short	0x0380
        /*006a*/ 	.short	0x0018


	//----- nvinfo : EIATTR_SW_WAR
	.align		4
.L_161:
        /*006c*/ 	.byte	0x04, 0x36
        /*006e*/ 	.short	(.L_163 - .L_162)
.L_162:
        /*0070*/ 	.word	0x00000008
.L_163:


//--------------------- .nv.info.fill_u8          --------------------------
	.section	.nv.info.fill_u8,"",@"SHT_CUDA_INFO"
	.sectionflags	@""
	.align	4


	//----- nvinfo : EIATTR_CUDA_API_VERSION
	.align		4
        /*0000*/ 	.byte	0x04, 0x37
        /*0002*/ 	.short	(.L_165 - .L_164)
.L_164:
        /*0004*/ 	.word	0x00000082


	//----- nvinfo : EIATTR_KPARAM_INFO
	.align		4
.L_165:
        /*0008*/ 	.byte	0x04, 0x17
        /*000a*/ 	.short	(.L_167 - .L_166)
.L_166:
        /*000c*/ 	.word	0x00000000
        /*0010*/ 	.short	0x0002
        /*0012*/ 	.short	0x0010
        /*0014*/ 	.byte	0x00, 0xf0, 0x21, 0x00


	//----- nvinfo : EIATTR_KPARAM_INFO
	.align		4
.L_167:
        /*0018*/ 	.byte	0x04, 0x17
        /*001a*/ 	.short	(.L_169 - .L_168)
.L_168:
        /*001c*/ 	.word	0x00000000
        /*0020*/ 	.short	0x0001
        /*0022*/ 	.short	0x0008
        /*0024*/ 	.byte	0x00, 0xf0, 0x05, 0x00


	//----- nvinfo : EIATTR_KPARAM_INFO
	.align		4
.L_169:
        /*0028*/ 	.byte	0x04, 0x17
        /*002a*/ 	.short	(.L_171 - .L_170)
.L_170:
        /*002c*/ 	.word	0x00000000
        /*0030*/ 	.short	0x0000
        /*0032*/ 	.short	0x0000
        /*0034*/ 	.byte	0x00, 0xf5, 0x21, 0x00


	//----- nvinfo : EIATTR_SPARSE_MMA_MASK
	.align		4
.L_171:
        /*0038*/ 	.byte	0x03, 0x50
        /*003a*/ 	.short	0x0000


	//----- nvinfo : EIATTR_MAXREG_COUNT
	.align		4
        /*003c*/ 	.byte	0x03, 0x1b
        /*003e*/ 	.short	0x00ff


	//----- nvinfo : EIATTR_MERCURY_ISA_VERSION
	.align		4
        /*0040*/ 	.byte	0x03, 0x5f
        /*0042*/ 	.short	0x0101


	//----- nvinfo : EIATTR_VRC_CTA_INIT_COUNT
	.align		4
        /*0044*/ 	.byte	0x02, 0x4a
	.zero		1
	.zero		1


	//----- nvinfo : EIATTR_EXIT_INSTR_OFFSETS
	.align		4
        /*0048*/ 	.byte	0x04, 0x1c
        /*004a*/ 	.short	(.L_173 - .L_172)


	//   ....[0]....
.L_172:
        /*004c*/ 	.word	0x00000080


	//   ....[1]....
        /*0050*/ 	.word	0x00000180


	//----- nvinfo : EIATTR_CRS_STACK_SIZE
	.align		4
.L_173:
        /*0054*/ 	.byte	0x04, 0x1e
        /*0056*/ 	.short	(.L_175 - .L_174)
.L_174:
        /*0058*/ 	.word	0x00000000


	//----- nvinfo : EIATTR_CBANK_PARAM_SIZE
	.align		4
.L_175:
        /*005c*/ 	.byte	0x03, 0x19
        /*005e*/ 	.short	0x0018


	//----- nvinfo : EIATTR_PARAM_CBANK
	.align		4
        /*0060*/ 	.byte	0x04, 0x0a
        /*0062*/ 	.short	(.L_177 - .L_176)
	.align		4
.L_176:
        /*0064*/ 	.word	index@(.nv.constant0.fill_u8)
        /*0068*/ 	.short	0x0380
        /*006a*/ 	.short	0x0018


	//----- nvinfo : EIATTR_SW_WAR
	.align		4
.L_177:
        /*006c*/ 	.byte	0x04, 0x36
        /*006e*/ 	.short	(.L_179 - .L_178)
.L_178:
        /*0070*/ 	.word	0x00000008
.L_179:


//--------------------- .nv.callgraph             --------------------------
	.section	.nv.callgraph,"",@"SHT_CUDA_CALLGRAPH"
	.align	4
	.sectionentsize	8
	.align		4
        /*0000*/ 	.word	0x00000000
	.align		4
        /*0004*/ 	.word	0xffffffff
	.align		4
        /*0008*/ 	.word	0x00000000
	.align		4
        /*000c*/ 	.word	0xfffffffe
	.align		4
        /*0010*/ 	.word	0x00000000
	.align		4
        /*0014*/ 	.word	0xfffffffd
	.align		4
        /*0018*/ 	.word	0x00000000
	.align		4
        /*001c*/ 	.word	0xfffffffc


//--------------------- .text.copy2d              --------------------------
	.section	.text.copy2d,"ax",@progbits
	.align	128
        .global         copy2d
        .type           copy2d,@function
        .size           copy2d,(.L_x_17 - copy2d)
        .other          copy2d,@"STO_CUDA_ENTRY STV_DEFAULT"
copy2d:
.text.copy2d:
[----:B------:R-:W-:Y:S01]  /*0000*/  LDC R1, c[0x0][0x37c] ;  /* 0x0000df00ff017b82 */ /* 0x000fe20000000800 */
[----:B------:R-:W0:Y:S07]  /*0010*/  S2R R3, SR_TID.X ;  /* 0x0000000000037919 */ /* 0x000e2e0000002100 */
[----:B------:R-:W0:Y:S01]  /*0020*/  S2UR UR4, SR_CTAID.X ;  /* 0x00000000000479c3 */ /* 0x000e220000002500 */
[----:B------:R-:W1:Y:S07]  /*0030*/  LDCU UR5, c[0x0][0x390] ;  /* 0x00007200ff0577ac */ /* 0x000e6e0008000800 */
[----:B------:R-:W0:Y:S02]  /*0040*/  LDC R0, c[0x0][0x360] ;  /* 0x0000d800ff007b82 */ /* 0x000e240000000800 */
[----:B0-----:R-:W-:-:S05]  /*0050*/  IMAD R0, R0, UR4, R3 ;  /* 0x0000000400007c24 */ /* 0x001fca000f8e0203 */
[----:B-1----:R-:W-:-:S13]  /*0060*/  ISETP.GE.U32.AND P0, PT, R0, UR5, PT ;  /* 0x0000000500007c0c */ /* 0x002fda000bf06070 */
[----:B------:R-:W-:Y:S05]  /*0070*/  @P0 EXIT ;  /* 0x000000000000094d */ /* 0x000fea0003800000 */
[----:B------:R-:W0:Y:S01]  /*0080*/  LDCU UR8, c[0x0][0x394] ;  /* 0x00007280ff0877ac */ /* 0x000e220008000800 */
[----:B------:R-:W1:Y:S01]  /*0090*/  LDCU.64 UR4, c[0x0][0x398] ;  /* 0x00007300ff0477ac */ /* 0x000e620008000a00 */
[----:B0-----:R-:W-:Y:S01]  /*00a0*/  ISETP.NE.AND P0, PT, RZ, UR8, PT ;  /* 0x00000008ff007c0c */ /* 0x001fe2000bf05270 */
[C---:B-1----:R-:W-:Y:S02]  /*00b0*/  IMAD R9, R0.reuse, UR5, RZ ;  /* 0x0000000500097c24 */ /* 0x042fe4000f8e02ff */
[----:B------:R-:W-:-:S10]  /*00c0*/  IMAD R7, R0, UR4, RZ ;  /* 0x0000000400077c24 */ /* 0x000fd4000f8e02ff */
[----:B------:R-:W-:Y:S05]  /*00d0*/  @!P0 EXIT ;  /* 0x000000000000894d */ /* 0x000fea0003800000 */
[----:B------:R-:W0:Y:S01]  /*00e0*/  LDCU.128 UR12, c[0x0][0x380] ;  /* 0x00007000ff0c77ac */ /* 0x000e220008000c00 */
[----:B------:R-:W-:Y:S01]  /*00f0*/  ISETP.LT.U32.AND P0, PT, RZ, UR8, PT ;  /* 0x00000008ff007c0c */ /* 0x000fe2000bf01070 */
[----:B------:R-:W-:Y:S01]  /*0100*/  IMAD.MOV.U32 R2, RZ, RZ, RZ ;  /* 0x000000ffff027224 */ /* 0x000fe200078e00ff */
[----:B------:R-:W1:Y:S02]  /*0110*/  LDCU.64 UR4, c[0x0][0x358] ;  /* 0x00006b00ff0477ac */ /* 0x000e640008000a00 */
[----:B------:R-:W-:Y:S01]  /*0120*/  ISETP.GT.U32.AND.EX P0, PT, RZ, RZ, PT, P0 ;  /* 0x000000ffff00720c */ /* 0x000fe20003f04100 */
[----:B------:R-:W-:Y:S01]  /*0130*/  IMAD.MOV.U32 R0, RZ, RZ, RZ ;  /* 0x000000ffff007224 */ /* 0x000fe200078e00ff */
[----:B0-----:R-:W-:-:S05]  /*0140*/  IADD3 R7, P1, PT, R7, UR12, RZ ;  /* 0x0000000c07077c10 */ /* 0x001fca000ff3e0ff */
[----:B------:R-:W-:-:S06]  /*0150*/  IMAD.X R3, RZ, RZ, UR13, P1 ;  /* 0x0000000dff037e24 */ /* 0x000fcc00088e06ff */
[----:B------:R-:W-:-:S05]  /*0160*/  @!P0 IADD3 R10, P1, PT, R2, R7, RZ ;  /* 0x00000007020a8210 */ /* 0x000fca0007f3e0ff */
[----:B------:R-:W-:-:S05]  /*0170*/  @!P0 IMAD.X R11, R0, 0x1, R3, P1 ;  /* 0x00000001000b8824 */ /* 0x000fca00008e0603 */
[----:B-1----:R0:W2:Y:S01]  /*0180*/  @!P0 LDG.E.U8 R13, desc[UR4][R10.64] ;  /* 0x000000040a0d8981 */ /* 0x0020a2000c1e1100 */
[----:B------:R-:W-:-:S05]  /*0190*/  IADD3 R9, P1, PT, R9, UR14, RZ ;  /* 0x0000000e09097c10 */ /* 0x000fca000ff3e0ff */
[----:B------:R-:W-:Y:S01]  /*01a0*/  IMAD.X R5, RZ, RZ, UR15, P1 ;  /* 0x0000000fff057e24 */ /* 0x000fe200088e06ff */
[----:B0-----:R-:W-:Y:S01]  /*01b0*/  @!P0 IADD3 R10, P1, PT, R2, R9, RZ ;  /* 0x00000009020a8210 */ /* 0x001fe20007f3e0ff */
[----:B------:R-:W-:-:S04]  /*01c0*/  @!P0 IMAD.MOV.U32 R2, RZ, RZ, 0x1 ;  /* 0x00000001ff028424 */ /* 0x000fc800078e00ff */
[----:B------:R-:W-:Y:S01]  /*01d0*/  @!P0 IMAD.X R11, R0, 0x1, R5, P1 ;  /* 0x00000001000b8824 */ /* 0x000fe200008e0605 */
[C---:B------:R-:W-:Y:S01]  /*01e0*/  IADD3 R4, P3, PT, -R2.reuse, UR8, RZ ;  /* 0x0000000802047c10 */ /* 0x040fe2000ff7e1ff */
[----:B------:R-:W-:Y:S01]  /*01f0*/  @!P0 IMAD.MOV.U32 R0, RZ, RZ, RZ ;  /* 0x000000ffff008224 */ /* 0x000fe200078e00ff */
[----:B------:R-:W-:Y:S02]  /*0200*/  ISETP.LT.U32.AND P2, PT, R2, UR8, PT ;  /* 0x0000000802007c0c */ /* 0x000fe4000bf41070 */
[----:B------:R-:W-:Y:S01]  /*0210*/  ISETP.LE.U32.AND P1, PT, R4, 0x3, PT ;  /* 0x000000030400780c */ /* 0x000fe20003f23070 */
[----:B------:R-:W-:Y:S01]  /*0220*/  IMAD.X R4, RZ, RZ, ~R0, P3 ;  /* 0x000000ffff047224 */ /* 0x000fe200018e0e00 */
[----:B------:R-:W-:-:S04]  /*0230*/  ISETP.GT.U32.AND.EX P2, PT, RZ, R0, PT, P2 ;  /* 0x00000000ff00720c */ /* 0x000fc80003f44120 */
[----:B------:R-:W-:Y:S01]  /*0240*/  ISETP.LE.U32.OR.EX P1, PT, R4, RZ, !P2, P1 ;  /* 0x000000ff0400720c */ /* 0x000fe20005723510 */
[----:B--2---:R0:W-:-:S12]  /*0250*/  @!P0 STG.E.U8 desc[UR4][R10.64], R13 ;  /* 0x0000000d0a008986 */ /* 0x0041d8000c101104 */
[----:B------:R-:W-:Y:S05]  /*0260*/  @P1 BRA `(.L_x_0) ;  /* 0x0000000000501947 */ /* 0x000fea0003800000 */
[----:B------:R-:W-:Y:S01]  /*0270*/  UIADD3 UR6, UP0, UPT, UR8, -0x3, URZ ;  /* 0xfffffffd08067890 */ /* 0x000fe2000ff1e0ff */
[----:B------:R-:W-:-:S03]  /*0280*/  PLOP3.LUT P0, PT, PT, PT, PT, 0x8, 0x80 ;  /* 0x000000000080781c */ /* 0x000fc60003f0e170 */
[----:B------:R-:W-:-:S12]  /*0290*/  UIADD3.X UR7, UPT, UPT, URZ, -0x1, URZ, UP0, !UPT ;  /* 0xffffffffff077890 */ /* 0x000fd800087fe4ff */
.L_x_1:
[----:B0-----:R-:W-:-:S05]  /*02a0*/  IADD3 R10, P1, PT, R2, R7, RZ ;  /* 0x00000007020a7210 */ /* 0x001fca0007f3e0ff */
[----:B------:R-:W-:-:S05]  /*02b0*/  IMAD.X R11, R0, 0x1, R3, P1 ;  /* 0x00000001000b7824 */ /* 0x000fca00008e0603 */
[----:B-1----:R-:W2:Y:S01]  /*02c0*/  LDG.E.U8 R15, desc[UR4][R10.64] ;  /* 0x000000040a0f7981 */ /* 0x002ea2000c1e1100 */
[----:B------:R-:W-:-:S05]  /*02d0*/  IADD3 R12, P1, PT, R2, R9, RZ ;  /* 0x00000009020c7210 */ /* 0x000fca0007f3e0ff */
[----:B------:R-:W-:-:S05]  /*02e0*/  IMAD.X R13, R0, 0x1, R5, P1 ;  /* 0x00000001000d7824 */ /* 0x000fca00008e0605 */
[----:B--2---:R1:W-:Y:S04]  /*02f0*/  STG.E.U8 desc[UR4][R12.64], R15 ;  /* 0x0000000f0c007986 */ /* 0x0043e8000c101104 */
[----:B------:R-:W2:Y:S04]  /*0300*/  LDG.E.U8 R17, desc[UR4][R10.64+0x1] ;  /* 0x000001040a117981 */ /* 0x000ea8000c1e1100 */
[----:B--2---:R1:W-:Y:S04]  /*0310*/  STG.E.U8 desc[UR4][R12.64+0x1], R17 ;  /* 0x000001110c007986 */ /* 0x0043e8000c101104 */
[----:B------:R-:W2:Y:S01]  /*0320*/  LDG.E.U8 R19, desc[UR4][R10.64+0x2] ;  /* 0x000002040a137981 */ /* 0x000ea2000c1e1100 */
[----:B------:R-:W-:-:S04]  /*0330*/  IADD3 R2, P2, PT, R2, 0x4, RZ ;  /* 0x0000000402027810 */ /* 0x000fc80007f5e0ff */
[----:B------:R-:W-:Y:S01]  /*0340*/  ISETP.GE.U32.AND P1, PT, R2, UR6, PT ;  /* 0x0000000602007c0c */ /* 0x000fe2000bf26070 */
[----:B------:R-:W-:-:S05]  /*0350*/  IMAD.X R0, RZ, RZ, R0, P2 ;  /* 0x000000ffff007224 */ /* 0x000fca00010e0600 */
[----:B------:R-:W-:Y:S01]  /*0360*/  ISETP.GE.U32.AND.EX P1, PT, R0, UR7, PT, P1 ;  /* 0x0000000700007c0c */ /* 0x000fe2000bf26110 */
[----:B--2---:R1:W-:Y:S04]  /*0370*/  STG.E.U8 desc[UR4][R12.64+0x2], R19 ;  /* 0x000002130c007986 */ /* 0x0043e8000c101104 */
[----:B------:R-:W2:Y:S04]  /*0380*/  LDG.E.U8 R21, desc[UR4][R10.64+0x3] ;  /* 0x000003040a157981 */ /* 0x000ea8000c1e1100 */
[----:B--2---:R1:W-:Y:S04]  /*0390*/  STG.E.U8 desc[UR4][R12.64+0x3], R21 ;  /* 0x000003150c007986 */ /* 0x0043e8000c101104 */
[----:B------:R-:W-:Y:S05]  /*03a0*/  @!P1 BRA `(.L_x_1) ;  /* 0xfffffffc00bc9947 */ /* 0x000fea000383ffff */
.L_x_0:
[C---:B------:R-:W-:Y:S02]  /*03b0*/  IADD3 R4, P3, PT, -R2.reuse, UR8, RZ ;  /* 0x0000000802047c10 */ /* 0x040fe4000ff7e1ff */
[----:B------:R-:W-:Y:S02]  /*03c0*/  ISETP.LT.U32.AND P2, PT, R2, UR8, PT ;  /* 0x0000000802007c0c */ /* 0x000fe4000bf41070 */
[----:B------:R-:W-:Y:S01]  /*03d0*/  ISETP.LE.U32.AND P1, PT, R4, 0x1, PT ;  /* 0x000000010400780c */ /* 0x000fe20003f23070 */
[----:B------:R-:W-:Y:S01]  /*03e0*/  IMAD.X R4, RZ, RZ, ~R0, P3 ;  /* 0x000000ffff047224 */ /* 0x000fe200018e0e00 */
[----:B------:R-:W-:-:S04]  /*03f0*/  ISETP.GT.U32.AND.EX P2, PT, RZ, R0, PT, P2 ;  /* 0x00000000ff00720c */ /* 0x000fc80003f44120 */
[----:B------:R-:W-:-:S13]  /*0400*/  ISETP.LE.U32.OR.EX P1, PT, R4, RZ, !P2, P1 ;  /* 0x000000ff0400720c */ /* 0x000fda0005723510 */
[----:B0-----:R-:W-:-:S05]  /*0410*/  @!P1 IADD3 R10, P2, PT, R2, R7, RZ ;  /* 0x00000007020a9210 */ /* 0x001fca0007f5e0ff */
[----:B------:R-:W-:-:S05]  /*0420*/  @!P1 IMAD.X R11, R0, 0x1, R3, P2 ;  /* 0x00000001000b9824 */ /* 0x000fca00010e0603 */
[----:B-1----:R-:W2:Y:S01]  /*0430*/  @!P1 LDG.E.U8 R15, desc[UR4][R10.64] ;  /* 0x000000040a0f9981 */ /* 0x002ea2000c1e1100 */
[----:B------:R-:W-:-:S05]  /*0440*/  @!P1 IADD3 R12, P2, PT, R2, R9, RZ ;  /* 0x00000009020c9210 */ /* 0x000fca0007f5e0ff */
[----:B------:R-:W-:Y:S01]  /*0450*/  @!P1 IMAD.X R13, R0, 0x1, R5, P2 ;  /* 0x00000001000d9824 */ /* 0x000fe200010e0605 */
[----:B------:R-:W-:Y:S02]  /*0460*/  @!P1 IADD3 R2, P2, PT, R2, 0x2, RZ ;  /* 0x0000000202029810 */ /* 0x000fe40007f5e0ff */
[----:B------:R-:W-:-:S03]  /*0470*/  @!P1 PLOP3.LUT P0, PT, PT, PT, PT, 0x8, 0x80 ;  /* 0x000000000080981c */ /* 0x000fc60003f0e170 */
[----:B------:R-:W-:Y:S01]  /*0480*/  @!P1 IMAD.X R0, RZ, RZ, R0, P2 ;  /* 0x000000ffff009224 */ /* 0x000fe200010e0600 */
[----:B------:R-:W-:Y:S01]  /*0490*/  ISETP.LT.U32.AND P2, PT, R2, UR8, PT ;  /* 0x0000000802007c0c */ /* 0x000fe2000bf41070 */
[----:B--2---:R0:W-:Y:S04]  /*04a0*/  @!P1 STG.E.U8 desc[UR4][R12.64], R15 ;  /* 0x0000000f0c009986 */ /* 0x0041e8000c101104 */
[----:B------:R-:W2:Y:S01]  /*04b0*/  @!P1 LDG.E.U8 R17, desc[UR4][R10.64+0x1] ;  /* 0x000001040a119981 */ /* 0x000ea2000c1e1100 */
[----:B------:R-:W-:-:S03]  /*04c0*/  ISETP.LT.U32.OR.EX P0, PT, R0, RZ, P0, P2 ;  /* 0x000000ff0000720c */ /* 0x000fc60000701520 */
[----:B--2---:R0:W-:Y:S10]  /*04d0*/  @!P1 STG.E.U8 desc[UR4][R12.64+0x1], R17 ;  /* 0x000001110c009986 */ /* 0x0041f4000c101104 */
[----:B------:R-:W-:Y:S05]  /*04e0*/  @!P0 EXIT ;  /* 0x000000000000894d */ /* 0x000fea0003800000 */
[----:B------:R-:W-:-:S05]  /*04f0*/  IADD3 R6, P0, PT, R2, R7, RZ ;  /* 0x0000000702067210 */ /* 0x000fca0007f1e0ff */
[----:B------:R-:W-:-:S06]  /*0500*/  IMAD.X R7, R0, 0x1, R3, P0 ;  /* 0x0000000100077824 */ /* 0x000fcc00000e0603 */
[----:B------:R-:W2:Y:S01]  /*0510*/  LDG.E.U8 R7, desc[UR4][R6.64] ;  /* 0x0000000406077981 */ /* 0x000ea2000c1e1100 */
[----:B------:R-:W-:-:S05]  /*0520*/  IADD3 R2, P0, PT, R2, R9, RZ ;  /* 0x0000000902027210 */ /* 0x000fca0007f1e0ff */
[----:B------:R-:W-:-:S05]  /*0530*/  IMAD.X R3, R0, 0x1, R5, P0 ;  /* 0x0000000100037824 */ /* 0x000fca00000e0605 */
[----:B--2---:R-:W-:Y:S01]  /*0540*/  STG.E.U8 desc[UR4][R2.64], R7 ;  /* 0x0000000702007986 */ /* 0x004fe2000c101104 */
[----:B------:R-:W-:Y:S05]  /*0550*/  EXIT ;  /* 0x000000000000794d */ /* 0x000fea0003800000 */
.L_x_2:
[----:B------:R-:W-:-:S00]  /*0560*/  BRA `(.L_x_2) ;  /* 0xfffffffc00fc7947 */ /* 0x000fc0000383ffff */
[----:B------:R-:W-:-:S00]  /*0570*/  NOP ;  /* 0x0000000000007918 */ /* 0x000fc00000000000 */
        /* <DEDUP_REMOVED lines=8> */
.L_x_17:


//--------------------- .text.fill_bf16           --------------------------
	.section	.text.fill_bf16,"ax",@progbits
	.align	128
        .global         fill_bf16
        .type           fill_bf16,@function
        .size           fill_bf16,(.L_x_18 - fill_bf16)
        .other          fill_bf16,@"STO_CUDA_ENTRY STV_DEFAULT"
fill_bf16:
.text.fill_bf16:
[----:B------:R-:W-:Y:S01]  /*0000*/  LDC R1, c[0x0][0x37c] ;  /* 0x0000df00ff017b82 */ /* 0x000fe20000000800 */
[----:B------:R-:W0:Y:S07]  /*0010*/  S2R R0, SR_TID.X ;  /* 0x0000000000007919 */ /* 0x000e2e0000002100 */
[----:B------:R-:W0:Y:S01]  /*0020*/  S2UR UR4, SR_CTAID.X ;  /* 0x00000000000479c3 */ /* 0x000e220000002500 */
[----:B------:R-:W1:Y:S07]  /*0030*/  LDCU.64 UR8, c[0x0][0x390] ;  /* 0x00007200ff0877ac */ /* 0x000e6e0008000a00 */
[----:B------:R-:W0:Y:S02]  /*0040*/  LDC R5, c[0x0][0x360] ;  /* 0x0000d800ff057b82 */ /* 0x000e240000000800 */
[----:B0-----:R-:W-:-:S05]  /*0050*/  IMAD R0, R5, UR4, R0 ;  /* 0x0000000405007c24 */ /* 0x001fca000f8e0200 */
[----:B-1----:R-:W-:-:S04]  /*0060*/  ISETP.GE.U32.AND P0, PT, R0, UR8, PT ;  /* 0x0000000800007c0c */ /* 0x002fc8000bf06070 */
[----:B------:R-:W-:-:S13]  /*0070*/  ISETP.GE.U32.AND.EX P0, PT, RZ, UR9, PT, P0 ;  /* 0x00000009ff007c0c */ /* 0x000fda000bf06100 */
[----:B------:R-:W-:Y:S05]  /*0080*/  @P0 EXIT ;  /* 0x000000000000094d */ /* 0x000fea0003800000 */
[----:B------:R-:W0:Y:S01]  /*0090*/  LDC.U16 R9, c[0x0][0x388] ;  /* 0x0000e200ff097b82 */ /* 0x000e220000000400 */
[----:B------:R-:W1:Y:S01]  /*00a0*/  LDCU UR4, c[0x0][0x370] ;  /* 0x00006e00ff0477ac */ /* 0x000e620008000800 */
[----:B------:R-:W-:Y:S02]  /*00b0*/  IMAD.MOV.U32 R4, RZ, RZ, R0 ;  /* 0x000000ffff047224 */ /* 0x000fe400078e0000 */
[----:B------:R-:W-:Y:S01]  /*00c0*/  IMAD.MOV.U32 R7, RZ, RZ, RZ ;  /* 0x000000ffff077224 */ /* 0x000fe200078e00ff */
[----:B------:R-:W2:Y:S01]  /*00d0*/  LDCU.64 UR6, c[0x0][0x358] ;  /* 0x00006b00ff0677ac */ /* 0x000ea20008000a00 */
[----:B------:R-:W3:Y:S01]  /*00e0*/  LDCU.64 UR10, c[0x0][0x380] ;  /* 0x00007000ff0a77ac */ /* 0x000ee20008000a00 */
[----:B-1----:R-:W-:-:S07]  /*00f0*/  IMAD R5, R5, UR4, RZ ;  /* 0x0000000405057c24 */ /* 0x002fce000f8e02ff */
.L_x_3:
[----:B---3--:R-:W-:-:S04]  /*0100*/  LEA R2, P0, R4, UR10, 0x1 ;  /* 0x0000000a04027c11 */ /* 0x008fc8000f8008ff */
[----:B------:R-:W-:Y:S01]  /*0110*/  LEA.HI.X R3, R4, UR11, R7, 0x1, P0 ;  /* 0x0000000b04037c11 */ /* 0x000fe200080f0c07 */
[----:B------:R-:W-:-:S04]  /*0120*/  IMAD.IADD R4, R5, 0x1, R0 ;  /* 0x0000000105047824 */ /* 0x000fc800078e0200 */
[----:B0-2---:R1:W-:Y:S01]  /*0130*/  STG.E.U16 desc[UR6][R2.64], R9 ;  /* 0x0000000902007986 */ /* 0x0053e2000c101506 */
[----:B------:R-:W-:Y:S01]  /*0140*/  ISETP.GE.U32.AND P0, PT, R4, UR8, PT ;  /* 0x0000000804007c0c */ /* 0x000fe2000bf06070 */
[----:B------:R-:W-:-:S03]  /*0150*/  IMAD.MOV.U32 R0, RZ, RZ, R4 ;  /* 0x000000ffff007224 */ /* 0x000fc600078e0004 */
[----:B------:R-:W-:-:S13]  /*0160*/  ISETP.GE.U32.AND.EX P0, PT, RZ, UR9, PT, P0 ;  /* 0x00000009ff007c0c */ /* 0x000fda000bf06100 */
[----:B-1----:R-:W-:Y:S05]  /*0170*/  @!P0 BRA `(.L_x_3) ;  /* 0xfffffffc00e08947 */ /* 0x002fea000383ffff */
[----:B------:R-:W-:Y:S05]  /*0180*/  EXIT ;  /* 0x000000000000794d */ /* 0x000fea0003800000 */
.L_x_4:
        /* <DEDUP_REMOVED lines=15> */
.L_x_18:


//--------------------- .text.fill_f64            --------------------------
	.section	.text.fill_f64,"ax",@progbits
	.align	128
        .global         fill_f64
        .type           fill_f64,@function
        .size           fill_f64,(.L_x_19 - fill_f64)
        .other          fill_f64,@"STO_CUDA_ENTRY STV_DEFAULT"
fill_f64:
.text.fill_f64:
        /* <DEDUP_REMOVED lines=9> */
[----:B------:R-:W0:Y:S01]  /*0090*/  LDC.64 R4, c[0x0][0x388] ;  /* 0x0000e200ff047b82 */ /* 0x000e220000000a00 */
[----:B------:R-:W1:Y:S01]  /*00a0*/  LDCU UR4, c[0x0][0x370] ;  /* 0x00006e00ff0477ac */ /* 0x000e620008000800 */
[----:B------:R-:W-:Y:S02]  /*00b0*/  IMAD.MOV.U32 R6, RZ, RZ, R0 ;  /* 0x000000ffff067224 */ /* 0x000fe400078e0000 */
[----:B------:R-:W-:Y:S01]  /*00c0*/  IMAD.MOV.U32 R9, RZ, RZ, RZ ;  /* 0x000000ffff097224 */ /* 0x000fe200078e00ff */
[----:B------:R-:W2:Y:S01]  /*00d0*/  LDCU.64 UR6, c[0x0][0x358] ;  /* 0x00006b00ff0677ac */ /* 0x000ea20008000a00 */
[----:B------:R-:W3:Y:S01]  /*00e0*/  LDCU.64 UR10, c[0x0][0x380] ;  /* 0x00007000ff0a77ac */ /* 0x000ee20008000a00 */
[----:B-1----:R-:W-:-:S07]  /*00f0*/  IMAD R7, R7, UR4, RZ ;  /* 0x0000000407077c24 */ /* 0x002fce000f8e02ff */
.L_x_5:
[----:B---3--:R-:W-:-:S04]  /*0100*/  LEA R2, P0, R6, UR10, 0x3 ;  /* 0x0000000a06027c11 */ /* 0x008fc8000f8018ff */
[----:B------:R-:W-:Y:S01]  /*0110*/  LEA.HI.X R3, R6, UR11, R9, 0x3, P0 ;  /* 0x0000000b06037c11 */ /* 0x000fe200080f1c09 */
[----:B------:R-:W-:-:S04]  /*0120*/  IMAD.IADD R6, R7, 0x1, R0 ;  /* 0x0000000107067824 */ /* 0x000fc800078e0200 */
[----:B0-2---:R1:W-:Y:S01]  /*0130*/  STG.E.64 desc[UR6][R2.64], R4 ;  /* 0x0000000402007986 */ /* 0x0053e2000c101b06 */
[----:B------:R-:W-:Y:S01]  /*0140*/  ISETP.GE.U32.AND P0, PT, R6, UR8, PT ;  /* 0x0000000806007c0c */ /* 0x000fe2000bf06070 */
[----:B------:R-:W-:-:S03]  /*0150*/  IMAD.MOV.U32 R0, RZ, RZ, R6 ;  /* 0x000000ffff007224 */ /* 0x000fc600078e0006 */
[----:B------:R-:W-:-:S13]  /*0160*/  ISETP.GE.U32.AND.EX P0, PT, RZ, UR9, PT, P0 ;  /* 0x00000009ff007c0c */ /* 0x000fda000bf06100 */
[----:B-1----:R-:W-:Y:S05]  /*0170*/  @!P0 BRA `(.L_x_5) ;  /* 0xfffffffc00e08947 */ /* 0x002fea000383ffff */
[----:B------:R-:W-:Y:S05]  /*0180*/  EXIT ;  /* 0x000000000000794d */ /* 0x000fea0003800000 */
.L_x_6:
        /* <DEDUP_REMOVED lines=15> */
.L_x_19:


//--------------------- .text.fill_f32            --------------------------
	.section	.text.fill_f32,"ax",@progbits
	.align	128
        .global         fill_f32
        .type           fill_f32,@function
        .size           fill_f32,(.L_x_20 - fill_f32)
        .other          fill_f32,@"STO_CUDA_ENTRY STV_DEFAULT"
fill_f32:
.text.fill_f32:
        /* <DEDUP_REMOVED lines=9> */
[----:B------:R-:W0:Y:S01]  /*0090*/  LDC R9, c[0x0][0x388] ;  /* 0x0000e200ff097b82 */ /* 0x000e220000000800 */
[----:B------:R-:W1:Y:S01]  /*00a0*/  LDCU UR4, c[0x0][0x370] ;  /* 0x00006e00ff0477ac */ /* 0x000e620008000800 */
[----:B------:R-:W-:Y:S02]  /*00b0*/  IMAD.MOV.U32 R4, RZ, RZ, R0 ;  /* 0x000000ffff047224 */ /* 0x000fe400078e0000 */
[----:B------:R-:W-:Y:S01]  /*00c0*/  IMAD.MOV.U32 R7, RZ, RZ, RZ ;  /* 0x000000ffff077224 */ /* 0x000fe200078e00ff */
[----:B------:R-:W2:Y:S01]  /*00d0*/  LDCU.64 UR6, c[0x0][0x358] ;  /* 0x00006b00ff0677ac */ /* 0x000ea20008000a00 */
[----:B------:R-:W3:Y:S01]  /*00e0*/  LDCU.64 UR10, c[0x0][0x380] ;  /* 0x00007000ff0a77ac */ /* 0x000ee20008000a00 */
[----:B-1----:R-:W-:-:S07]  /*00f0*/  IMAD R5, R5, UR4, RZ ;  /* 0x0000000405057c24 */ /* 0x002fce000f8e02ff */
.L_x_7:
[----:B---3--:R-:W-:-:S04]  /*0100*/  LEA R2, P0, R4, UR10, 0x2 ;  /* 0x0000000a04027c11 */ /* 0x008fc8000f8010ff */
[----:B------:R-:W-:Y:S01]  /*0110*/  LEA.HI.X R3, R4, UR11, R7, 0x2, P0 ;  /* 0x0000000b04037c11 */ /* 0x000fe200080f1407 */
[----:B------:R-:W-:-:S04]  /*0120*/  IMAD.IADD R4, R5, 0x1, R0 ;  /* 0x0000000105047824 */ /* 0x000fc800078e0200 */
[----:B0-2---:R1:W-:Y:S01]  /*0130*/  STG.E desc[UR6][R2.64], R9 ;  /* 0x0000000902007986 */ /* 0x0053e2000c101906 */
[----:B------:R-:W-:Y:S01]  /*0140*/  ISETP.GE.U32.AND P0, PT, R4, UR8, PT ;  /* 0x0000000804007c0c */ /* 0x000fe2000bf06070 */
[----:B------:R-:W-:-:S03]  /*0150*/  IMAD.MOV.U32 R0, RZ, RZ, R4 ;  /* 0x000000ffff007224 */ /* 0x000fc600078e0004 */
[----:B------:R-:W-:-:S13]  /*0160*/  ISETP.GE.U32.AND.EX P0, PT, RZ, UR9, PT, P0 ;  /* 0x00000009ff007c0c */ /* 0x000fda000bf06100 */
[----:B-1----:R-:W-:Y:S05]  /*0170*/  @!P0 BRA `(.L_x_7) ;  /* 0xfffffffc00e08947 */ /* 0x002fea000383ffff */
[----:B------:R-:W-:Y:S05]  /*0180*/  EXIT ;  /* 0x000000000000794d */ /* 0x000fea0003800000 */
.L_x_8:
        /* <DEDUP_REMOVED lines=15> */
.L_x_20:


//--------------------- .text.fill_f16            --------------------------
	.section	.text.fill_f16,"ax",@progbits
	.align	128
        .global         fill_f16
        .type           fill_f16,@function
        .size           fill_f16,(.L_x_21 - fill_f16)
        .other          fill_f16,@"STO_CUDA_ENTRY STV_DEFAULT"
fill_f16:
.text.fill_f16:
        /* <DEDUP_REMOVED lines=16> */
.L_x_9:
        /* <DEDUP_REMOVED lines=9> */
.L_x_10:
        /* <DEDUP_REMOVED lines=15> */
.L_x_21:


//--------------------- .text.fill_i64            --------------------------
	.section	.text.fill_i64,"ax",@progbits
	.align	128
        .global         fill_i64
        .type           fill_i64,@function
        .size           fill_i64,(.L_x_22 - fill_i64)
        .other          fill_i64,@"STO_CUDA_ENTRY STV_DEFAULT"
fill_i64:
.text.fill_i64:
        /* <DEDUP_REMOVED lines=16> */
.L_x_11:
        /* <DEDUP_REMOVED lines=9> */
.L_x_12:
        /* <DEDUP_REMOVED lines=15> */
.L_x_22:


//--------------------- .text.fill_u32            --------------------------
	.section	.text.fill_u32,"ax",@progbits
	.align	128
        .global         fill_u32
        .type           fill_u32,@function
        .size           fill_u32,(.L_x_23 - fill_u32)
        .other          fill_u32,@"STO_CUDA_ENTRY STV_DEFAULT"
fill_u32:
.text.fill_u32:
        /* <DEDUP_REMOVED lines=16> */
.L_x_13:
        /* <DEDUP_REMOVED lines=9> */
.L_x_14:
        /* <DEDUP_REMOVED lines=15> */
.L_x_23:


//--------------------- .text.fill_u8             --------------------------
	.section	.text.fill_u8,"ax",@progbits
	.align	128
        .global         fill_u8
        .type           fill_u8,@function
        .size           fill_u8,(.L_x_24 - fill_u8)
        .other          fill_u8,@"STO_CUDA_ENTRY STV_DEFAULT"
fill_u8:
.text.fill_u8:
        /* <DEDUP_REMOVED lines=9> */
[----:B------:R-:W0:Y:S01]  /*0090*/  LDC.U8 R9, c[0x0][0x388] ;  /* 0x0000e200ff097b82 */ /* 0x000e220000000000 */
[----:B------:R-:W1:Y:S01]  /*00a0*/  LDCU UR4, c[0x0][0x370] ;  /* 0x00006e00ff0477ac */ /* 0x000e620008000800 */
[----:B------:R-:W-:Y:S01]  /*00b0*/  IMAD.MOV.U32 R7, RZ, RZ, R0 ;  /* 0x000000ffff077224 */ /* 0x000fe200078e0000 */
[----:B------:R-:W2:Y:S05]  /*00c0*/  LDCU.64 UR6, c[0x0][0x358] ;  /* 0x00006b00ff0677ac */ /* 0x000eaa0008000a00 */
[----:B------:R-:W3:Y:S01]  /*00d0*/  LDC.64 R10, c[0x0][0x380] ;  /* 0x0000e000ff0a7b82 */ /* 0x000ee20000000a00 */
[----:B-1----:R-:W-:Y:S01]  /*00e0*/  IMAD R5, R5, UR4, RZ ;  /* 0x0000000405057c24 */ /* 0x002fe2000f8e02ff */
[----:B------:R-:W-:-:S06]  /*00f0*/  UMOV UR4, URZ ;  /* 0x000000ff00047c82 */ /* 0x000fcc0008000000 */
.L_x_15:
[----:B---3--:R-:W-:Y:S01]  /*0100*/  IADD3 R2, P0, PT, R7, R10, RZ ;  /* 0x0000000a07027210 */ /* 0x008fe20007f1e0ff */
[----:B------:R-:W-:-:S03]  /*0110*/  IMAD.IADD R7, R5, 0x1, R0 ;  /* 0x0000000105077824 */ /* 0x000fc600078e0200 */
[----:B------:R-:W-:Y:S01]  /*0120*/  IADD3.X R3, PT, PT, R11, UR4, RZ, P0, !PT ;  /* 0x000000040b037c10 */ /* 0x000fe200087fe4ff */
[----:B------:R-:W-:Y:S01]  /*0130*/  IMAD.MOV.U32 R0, RZ, RZ, R7 ;  /* 0x000000ffff007224 */ /* 0x000fe200078e0007 */
[----:B------:R-:W-:-:S03]  /*0140*/  ISETP.GE.U32.AND P0, PT, R7, UR8, PT ;  /* 0x0000000807007c0c */ /* 0x000fc6000bf06070 */
[----:B0-2---:R1:W-:Y:S01]  /*0150*/  STG.E.U8 desc[UR6][R2.64], R9 ;  /* 0x0000000902007986 */ /* 0x0053e2000c101106 */
[----:B------:R-:W-:-:S13]  /*0160*/  ISETP.GE.U32.AND.EX P0, PT, RZ, UR9, PT, P0 ;  /* 0x00000009ff007c0c */ /* 0x000fda000bf06100 */
[----:B-1----:R-:W-:Y:S05]  /*0170*/  @!P0 BRA `(.L_x_15) ;  /* 0xfffffffc00e08947 */ /* 0x002fea000383ffff */
[----:B------:R-:W-:Y:S05]  /*0180*/  EXIT ;  /* 0x000000000000794d */ /* 0x000fea0003800000 */
.L_x_16:
        /* <DEDUP_REMOVED lines=15> */
.L_x_24:


//--------------------- .nv.shared.reserved.0     --------------------------
	.section	.nv.shared.reserved.0,"aw",@nobits
	.weak		__nv_reservedSMEM_offset_0_alias
	.size		__nv_reservedSMEM_offset_0_alias, 0, 64
	.other		__nv_reservedSMEM_offset_0_alias,@"STO_CUDA_RESERVED_SHARED STV_DEFAULT"
__nv_reservedSMEM_offset_0_alias:
	.zero		0
	.zero		64


//--------------------- .nv.constant0.copy2d      --------------------------
	.section	.nv.constant0.copy2d,"a",@progbits
	.sectionflags	@""
	.align	4
.nv.constant0.copy2d:
	.zero		928


//--------------------- .nv.constant0.fill_bf16   --------------------------
	.section	.nv.constant0.fill_bf16,"a",@progbits
	.sectionflags	@""
	.align	4
.nv.constant0.fill_bf16:
	.zero		920


//--------------------- .nv.constant0.fill_f64    --------------------------
	.section	.nv.constant0.fill_f64,"a",@progbits
	.sectionflags	@""
	.align	4
.nv.constant0.fill_f64:
	.zero		920


//--------------------- .nv.constant0.fill_f32    --------------------------
	.section	.nv.constant0.fill_f32,"a",@progbits
	.sectionflags	@""
	.align	4
.nv.constant0.fill_f32:
	.zero		920


//--------------------- .nv.constant0.fill_f16    --------------------------
	.section	.nv.constant0.fill_f16,"a",@progbits
	.sectionflags	@""
	.align	4
.nv.constant0.fill_f16:
	.zero		920


//--------------------- .nv.constant0.fill_i64    --------------------------
	.section	.nv.constant0.fill_i64,"a",@progbits
	.sectionflags	@""
	.align	4
.nv.constant0.fill_i64:
	.zero		920


//--------------------- .nv.constant0.fill_u32    --------------------------
	.section	.nv.constant0.fill_u32,"a",@progbits
	.sectionflags	@""
	.align	4
.nv.constant0.fill_u32:
	.zero		920


//--------------------- .nv.constant0.fill_u8     --------------------------
	.section	.nv.constant0.fill_u8,"a",@progbits
	.sectionflags	@""
	.align	4
.nv.constant0.fill_u8:
	.zero		920


//--------------------- SYMBOLS --------------------------

	.type		.nv.reservedSmem.offset0,@object
	.size		.nv.reservedSmem.offset0,0x4
